//
// Generated by NVIDIA NVVM Compiler
//
// Compiler Build ID: CL-36424714
// Cuda compilation tools, release 13.0, V13.0.88
// Based on NVVM 20.0.0
//

.version 9.0
.target sm_100
.address_size 64

	// .globl	_Z6kernel10Mandelbrot
.const .align 8 .b8 ci_s[32768];
.const .align 8 .b8 cr_s[32768];

.visible .entry _Z6kernel10Mandelbrot(
	.param .align 8 .b8 _Z6kernel10Mandelbrot_param_0[16]
)
{
	.reg .pred 	%p<7>;
	.reg .b32 	%r<30>;
	.reg .b64 	%rd<11>;
	.reg .b64 	%fd<23>;

	ld.param.u64 	%rd1, [_Z6kernel10Mandelbrot_param_0];
	ld.param.v2.u32 	{%r1, %r7}, [_Z6kernel10Mandelbrot_param_0+8];
	mov.u32 	%r8, %ctaid.y;
	mov.u32 	%r9, %ntid.y;
	mov.u32 	%r10, %tid.y;
	mad.lo.s32 	%r2, %r8, %r9, %r10;
	mov.u32 	%r11, %ctaid.x;
	mov.u32 	%r12, %ntid.x;
	mov.u32 	%r13, %tid.x;
	mad.lo.s32 	%r3, %r11, %r12, %r13;
	setp.gt.s32 	%p1, %r2, %r7;
	setp.gt.s32 	%p2, %r3, %r1;
	or.pred  	%p3, %p1, %p2;
	@%p3 bra 	$L__BB0_4;
	mad.lo.s32 	%r4, %r1, %r2, %r3;
	mul.wide.s32 	%rd2, %r3, 8;
	mov.u64 	%rd3, cr_s;
	add.s64 	%rd4, %rd3, %rd2;
	ld.const.f64 	%fd1, [%rd4];
	mul.wide.u32 	%rd5, %r2, 8;
	mov.u64 	%rd6, ci_s;
	add.s64 	%rd7, %rd6, %rd5;
	ld.const.f64 	%fd2, [%rd7];
	mov.b32 	%r29, 0;
	mov.f64 	%fd19, 0d0000000000000000;
	mov.f64 	%fd20, %fd19;
	mov.f64 	%fd21, %fd19;
	mov.f64 	%fd22, %fd19;
$L__BB0_2:
	sub.f64 	%fd12, %fd20, %fd19;
	add.f64 	%fd7, %fd12, %fd1;
	add.f64 	%fd13, %fd22, %fd22;
	fma.rn.f64 	%fd21, %fd13, %fd21, %fd2;
	add.s32 	%r6, %r29, 1;
	setp.lt.u32 	%p4, %r29, 499;
	mul.f64 	%fd20, %fd7, %fd7;
	mul.f64 	%fd19, %fd21, %fd21;
	add.f64 	%fd14, %fd20, %fd19;
	setp.lt.f64 	%p5, %fd14, 0d4010000000000000;
	and.pred  	%p6, %p4, %p5;
	mov.f64 	%fd22, %fd7;
	mov.u32 	%r29, %r6;
	@%p6 bra 	$L__BB0_2;
	cvt.rn.f64.u32 	%fd16, %r6;
	div.rn.f64 	%fd17, %fd16, 0d407F400000000000;
	mul.f64 	%fd18, %fd17, 0d4070000000000000;
	cvt.rzi.s32.f64 	%r15, %fd18;
	shr.s32 	%r16, %r15, 31;
	shr.u32 	%r17, %r16, 16;
	add.s32 	%r18, %r15, %r17;
	shr.s32 	%r19, %r18, 16;
	shl.b32 	%r20, %r19, 8;
	sub.s32 	%r21, %r15, %r20;
	shr.s32 	%r22, %r21, 31;
	shr.u32 	%r23, %r22, 24;
	add.s32 	%r24, %r21, %r23;
	shr.s32 	%r25, %r24, 8;
	and.b32  	%r26, %r24, -256;
	add.s32 	%r27, %r20, %r26;
	sub.s32 	%r28, %r15, %r27;
	cvta.to.global.u64 	%rd8, %rd1;
	mul.wide.s32 	%rd9, %r4, 12;
	add.s64 	%rd10, %rd8, %rd9;
	st.global.u32 	[%rd10], %r25;
	st.global.u32 	[%rd10+4], %r28;
	st.global.u32 	[%rd10+8], %r19;
$L__BB0_4:
	ret;

}


// ===== COMPILED SASS (sm_100) =====

	.target	sm_100

	.elftype	@"ET_EXEC"


//--------------------- .note.nv.tkinfo           --------------------------
	.section	.note.nv.tkinfo,"",@"SHT_NOTE"
	.sectionflags	@"SHF_NOTE_NV_TKINFO"
	.tkinfo
        /*0018*/ 	.word	0x00000002
        /*0030*/ 	.string	""
        /*0030*/ 	.string	"ptxas"
        /*0030*/ 	.string	"Cuda compilation tools, release 13.0, V13.0.88"
        /*0030*/ 	.string	"Build cuda_13.0.r13.0/compiler.36424714_0"
        /*0030*/ 	.string	"-arch sm_100 -m 64 "



//--------------------- .note.nv.cuinfo           --------------------------
	.section	.note.nv.cuinfo,"",@"SHT_NOTE"
	.sectionflags	@"SHF_NOTE_NV_CUINFO"
        /*0018*/ 	.short	0x0002
        /*001a*/ 	.short	0x0064
        /*001c*/ 	.short	0x0082
	.zero		2


//--------------------- .nv.info                  --------------------------
	.section	.nv.info,"",@"SHT_CUDA_INFO"
	.align	4


	//----- nvinfo : EIATTR_REGCOUNT
	.align		4
        /*0000*/ 	.byte	0x04, 0x2f
        /*0002*/ 	.short	(.L_3 - .L_2)
	.align		4
.L_2:
        /*0004*/ 	.word	index@(_Z6kernel10Mandelbrot)
        /*0008*/ 	.word	0x00000017


	//----- nvinfo : EIATTR_FRAME_SIZE
	.align		4
.L_3:
        /*000c*/ 	.byte	0x04, 0x11
        /*000e*/ 	.short	(.L_5 - .L_4)
	.align		4
.L_4:
        /*0010*/ 	.word	index@($__internal_0_$__cuda_sm20_div_rn_f64_full)
        /*0014*/ 	.word	0x00000000


	//----- nvinfo : EIATTR_FRAME_SIZE
	.align		4
.L_5:
        /*0018*/ 	.byte	0x04, 0x11
        /*001a*/ 	.short	(.L_7 - .L_6)
	.align		4
.L_6:
        /*001c*/ 	.word	index@(_Z6kernel10Mandelbrot)
        /*0020*/ 	.word	0x00000000


	//----- nvinfo : EIATTR_MIN_STACK_SIZE
	.align		4
.L_7:
        /*0024*/ 	.byte	0x04, 0x12
        /*0026*/ 	.short	(.L_9 - .L_8)
	.align		4
.L_8:
        /*0028*/ 	.word	index@(_Z6kernel10Mandelbrot)
        /*002c*/ 	.word	0x00000000
.L_9:


//--------------------- .nv.compat                --------------------------
	.section	.nv.compat,"",@"SHT_CUDA_COMPAT_INFO"
	.align	4
        /*0000*/ 	.byte	0x02, 0x09, 0x00, 0x00, 0x02, 0x02, 0x01, 0x00, 0x02, 0x05, 0x05, 0x00, 0x03, 0x07, 0x01, 0x01
        /*0010*/ 	.byte	0x02, 0x03, 0x00, 0x00, 0x02, 0x06, 0x01, 0x00, 0x04, 0x0b, 0x08, 0x00, 0x01, 0x00, 0x00, 0x00
        /*0020*/ 	.byte	0x00, 0x00, 0x00, 0x00


//--------------------- .nv.info._Z6kernel10Mandelbrot --------------------------
	.section	.nv.info._Z6kernel10Mandelbrot,"",@"SHT_CUDA_INFO"
	.sectionflags	@""
	.align	4


	//----- nvinfo : EIATTR_CUDA_API_VERSION
	.align		4
        /*0000*/ 	.byte	0x04, 0x37
        /*0002*/ 	.short	(.L_11 - .L_10)
.L_10:
        /*0004*/ 	.word	0x00000082


	//----- nvinfo : EIATTR_KPARAM_INFO
	.align		4
.L_11:
        /*0008*/ 	.byte	0x04, 0x17
        /*000a*/ 	.short	(.L_13 - .L_12)
.L_12:
        /*000c*/ 	.word	0x00000000
        /*0010*/ 	.short	0x0000
        /*0012*/ 	.short	0x0000
        /*0014*/ 	.byte	0x00, 0xf0, 0x41, 0x00


	//----- nvinfo : EIATTR_SPARSE_MMA_MASK
	.align		4
.L_13:
        /*0018*/ 	.byte	0x03, 0x50
        /*001a*/ 	.short	0x0000


	//----- nvinfo : EIATTR_MAXREG_COUNT
	.align		4
        /*001c*/ 	.byte	0x03, 0x1b
        /*001e*/ 	.short	0x00ff


	//----- nvinfo : EIATTR_MERCURY_ISA_VERSION
	.align		4
        /*0020*/ 	.byte	0x03, 0x5f
        /*0022*/ 	.short	0x0101


	//----- nvinfo : EIATTR_VRC_CTA_INIT_COUNT
	.align		4
        /*0024*/ 	.byte	0x02, 0x4a
	.zero		1
	.zero		1


	//----- nvinfo : EIATTR_EXIT_INSTR_OFFSETS
	.align		4
        /*0028*/ 	.byte	0x04, 0x1c
        /*002a*/ 	.short	(.L_15 - .L_14)


	//   ....[0]....
.L_14:
        /*002c*/ 	.word	0x000000c0


	//   ....[1]....
        /*0030*/ 	.word	0x000004c0


	//----- nvinfo : EIATTR_CRS_STACK_SIZE
	.align		4
.L_15:
        /*0034*/ 	.byte	0x04, 0x1e
        /*0036*/ 	.short	(.L_17 - .L_16)
.L_16:
        /*0038*/ 	.word	0x00000000


	//----- nvinfo : EIATTR_CBANK_PARAM_SIZE
	.align		4
.L_17:
        /*003c*/ 	.byte	0x03, 0x19
        /*003e*/ 	.short	0x0010


	//----- nvinfo : EIATTR_PARAM_CBANK
	.align		4
        /*0040*/ 	.byte	0x04, 0x0a
        /*0042*/ 	.short	(.L_19 - .L_18)
	.align		4
.L_18:
        /*0044*/ 	.word	index@(.nv.constant0._Z6kernel10Mandelbrot)
        /*0048*/ 	.short	0x0380
        /*004a*/ 	.short	0x0010


	//----- nvinfo : EIATTR_SW_WAR
	.align		4
.L_19:
        /*004c*/ 	.byte	0x04, 0x36
        /*004e*/ 	.short	(.L_21 - .L_20)
.L_20:
        /*0050*/ 	.word	0x00000008
.L_21:


//--------------------- .nv.callgraph             --------------------------
	.section	.nv.callgraph,"",@"SHT_CUDA_CALLGRAPH"
	.align	4
	.sectionentsize	8
	.align		4
        /*0000*/ 	.word	0x00000000
	.align		4
        /*0004*/ 	.word	0xffffffff
	.align		4
        /*0008*/ 	.word	0x00000000
	.align		4
        /*000c*/ 	.word	0xfffffffe
	.align		4
        /*0010*/ 	.word	0x00000000
	.align		4
        /*0014*/ 	.word	0xfffffffd
	.align		4
        /*0018*/ 	.word	0x00000000
	.align		4
        /*001c*/ 	.word	0xfffffffc


//--------------------- .nv.constant3             --------------------------
	.section	.nv.constant3,"a",@progbits
	.align	8
.nv.constant3:
	.type		ci_s,@object
	.size		ci_s,(cr_s - ci_s)
ci_s:
	.zero		32768
	.type		cr_s,@object
	.size		cr_s,(.L_1 - cr_s)
cr_s:
	.zero		32768
.L_1:


//--------------------- .text._Z6kernel10Mandelbrot --------------------------
	.section	.text._Z6kernel10Mandelbrot,"ax",@progbits
	.align	128
        .global         _Z6kernel10Mandelbrot
        .type           _Z6kernel10Mandelbrot,@function
        .size           _Z6kernel10Mandelbrot,(.L_x_9 - _Z6kernel10Mandelbrot)
        .other          _Z6kernel10Mandelbrot,@"STO_CUDA_ENTRY STV_DEFAULT"
_Z6kernel10Mandelbrot:
.text._Z6kernel10Mandelbrot:
[----:B------:R-:W-:Y:S01]  /*0000*/  LDC R1, c[0x0][0x37c] ;  /* 0x0000df00ff017b82 */ /* 0x000fe20000000800 */
[----:B------:R-:W0:Y:S07]  /*0010*/  S2R R2, SR_TID.X ;  /* 0x0000000000027919 */ /* 0x000e2e0000002100 */
[----:B------:R-:W1:Y:S01]  /*0020*/  LDC R0, c[0x0][0x364] ;  /* 0x0000d900ff007b82 */ /* 0x000e620000000800 */
[----:B------:R-:W2:Y:S01]  /*0030*/  LDCU.64 UR6, c[0x0][0x388] ;  /* 0x00007100ff0677ac */ /* 0x000ea20008000a00 */
[----:B------:R-:W1:Y:S06]  /*0040*/  S2R R3, SR_TID.Y ;  /* 0x0000000000037919 */ /* 0x000e6c0000002200 */
[----:B------:R-:W0:Y:S08]  /*0050*/  S2UR UR5, SR_CTAID.X ;  /* 0x00000000000579c3 */ /* 0x000e300000002500 */
[----:B------:R-:W0:Y:S08]  /*0060*/  LDC R7, c[0x0][0x360] ;  /* 0x0000d800ff077b82 */ /* 0x000e300000000800 */
[----:B------:R-:W1:Y:S01]  /*0070*/  S2UR UR4, SR_CTAID.Y ;  /* 0x00000000000479c3 */ /* 0x000e620000002600 */
[----:B0-----:R-:W-:-:S05]  /*0080*/  IMAD R7, R7, UR5, R2 ;  /* 0x0000000507077c24 */ /* 0x001fca000f8e0202 */
[----:B--2---:R-:W-:Y:S01]  /*0090*/  ISETP.GT.AND P0, PT, R7, UR6, PT ;  /* 0x0000000607007c0c */ /* 0x004fe2000bf04270 */
[----:B-1----:R-:W-:-:S05]  /*00a0*/  IMAD R0, R0, UR4, R3 ;  /* 0x0000000400007c24 */ /* 0x002fca000f8e0203 */
[----:B------:R-:W-:-:S13]  /*00b0*/  ISETP.GT.OR P0, PT, R0, UR7, P0 ;  /* 0x0000000700007c0c */ /* 0x000fda0008704670 */
[----:B------:R-:W-:Y:S05]  /*00c0*/  @P0 EXIT ;  /* 0x000000000000094d */ /* 0x000fea0003800000 */
[----:B------:R-:W-:Y:S01]  /*00d0*/  UMOV UR4, 0x8000 ;  /* 0x0000800000047882 */ /* 0x000fe20000000000 */
[C---:B------:R-:W-:Y:S01]  /*00e0*/  IMAD.SHL.U32 R2, R0.reuse, 0x8, RZ ;  /* 0x0000000800027824 */ /* 0x040fe200078e00ff */
[----:B------:R-:W-:Y:S01]  /*00f0*/  LEA R4, R7, UR4, 0x3 ;  /* 0x0000000407047c11 */ /* 0x000fe2000f8e18ff */
[----:B------:R-:W-:Y:S01]  /*0100*/  BSSY.RECONVERGENT B0, `(.L_x_0) ;  /* 0x0000014000007945 */ /* 0x000fe20003800200 */
[----:B------:R-:W-:Y:S01]  /*0110*/  IMAD R0, R0, UR6, R7 ;  /* 0x0000000600007c24 */ /* 0x000fe2000f8e0207 */
[----:B------:R-:W-:Y:S01]  /*0120*/  CS2R R6, SRZ ;  /* 0x0000000000067805 */ /* 0x000fe2000001ff00 */
[----:B------:R-:W-:Y:S01]  /*0130*/  IMAD.MOV.U32 R14, RZ, RZ, RZ ;  /* 0x000000ffff0e7224 */ /* 0x000fe200078e00ff */
[----:B------:R-:W0:Y:S01]  /*0140*/  LDC.64 R2, c[0x3][R2] ;  /* 0x00c0000002027b82 */ /* 0x000e220000000a00 */
[----:B------:R-:W-:Y:S02]  /*0150*/  CS2R R8, SRZ ;  /* 0x0000000000087805 */ /* 0x000fe4000001ff00 */
[----:B------:R-:W-:-:S02]  /*0160*/  CS2R R10, SRZ ;  /* 0x00000000000a7805 */ /* 0x000fc4000001ff00 */
[----:B------:R-:W-:-:S03]  /*0170*/  CS2R R12, SRZ ;  /* 0x00000000000c7805 */ /* 0x000fc6000001ff00 */
[----:B------:R-:W1:Y:S04]  /*0180*/  LDC.64 R4, c[0x3][R4] ;  /* 0x00c0000004047b82 */ /* 0x000e680000000a00 */
.L_x_1:
[----:B------:R-:W-:Y:S01]  /*0190*/  DADD R6, R8, -R6 ;  /* 0x0000000008067229 */ /* 0x000fe20000000806 */
[C---:B------:R-:W-:Y:S01]  /*01a0*/  ISETP.LT.U32.AND P1, PT, R14.reuse, 0x1f3, PT ;  /* 0x000001f30e00780c */ /* 0x040fe20003f21070 */
[----:B------:R-:W-:Y:S01]  /*01b0*/  DADD R8, R12, R12 ;  /* 0x000000000c087229 */ /* 0x000fe2000000000c */
[----:B------:R-:W-:-:S05]  /*01c0*/  VIADD R14, R14, 0x1 ;  /* 0x000000010e0e7836 */ /* 0x000fca0000000000 */
[----:B-1----:R-:W-:Y:S02]  /*01d0*/  DADD R12, R4, R6 ;  /* 0x00000000040c7229 */ /* 0x002fe40000000006 */
[----:B0-----:R-:W-:-:S06]  /*01e0*/  DFMA R10, R8, R10, R2 ;  /* 0x0000000a080a722b */ /* 0x001fcc0000000002 */
[----:B------:R-:W-:Y:S02]  /*01f0*/  DMUL R8, R12, R12 ;  /* 0x0000000c0c087228 */ /* 0x000fe40000000000 */
[----:B------:R-:W-:-:S08]  /*0200*/  DMUL R6, R10, R10 ;  /* 0x0000000a0a067228 */ /* 0x000fd00000000000 */
[----:B------:R-:W-:-:S08]  /*0210*/  DADD R16, R8, R6 ;  /* 0x0000000008107229 */ /* 0x000fd00000000006 */
[----:B------:R-:W-:-:S14]  /*0220*/  DSETP.GEU.AND P0, PT, R16, 4, PT ;  /* 0x401000001000742a */ /* 0x000fdc0003f0e000 */
[----:B------:R-:W-:Y:S05]  /*0230*/  @!P0 BRA P1, `(.L_x_1) ;  /* 0xfffffffc00d48947 */ /* 0x000fea000083ffff */
[----:B------:R-:W-:Y:S05]  /*0240*/  BSYNC.RECONVERGENT B0 ;  /* 0x0000000000007941 */ /* 0x000fea0003800200 */
.L_x_0:
[----:B------:R-:W0:Y:S01]  /*0250*/  MUFU.RCP64H R3, 500 ;  /* 0x407f400000037908 */ /* 0x000e220000001800 */
[----:B------:R-:W-:Y:S01]  /*0260*/  IMAD.MOV.U32 R6, RZ, RZ, 0x0 ;  /* 0x00000000ff067424 */ /* 0x000fe200078e00ff */
[----:B------:R-:W1:Y:S01]  /*0270*/  LDCU.64 UR4, c[0x0][0x358] ;  /* 0x00006b00ff0477ac */ /* 0x000e620008000a00 */
[----:B------:R-:W-:Y:S01]  /*0280*/  IMAD.MOV.U32 R7, RZ, RZ, 0x407f4000 ;  /* 0x407f4000ff077424 */ /* 0x000fe200078e00ff */
[----:B------:R-:W-:Y:S01]  /*0290*/  BSSY.RECONVERGENT B0, `(.L_x_2) ;  /* 0x0000011000007945 */ /* 0x000fe20003800200 */
[----:B------:R-:W-:-:S03]  /*02a0*/  IMAD.MOV.U32 R2, RZ, RZ, 0x1 ;  /* 0x00000001ff027424 */ /* 0x000fc600078e00ff */
[----:B------:R-:W2:Y:S03]  /*02b0*/  I2F.F64.U32 R12, R14 ;  /* 0x0000000e000c7312 */ /* 0x000ea60000201800 */
[----:B0-----:R-:W-:Y:S01]  /*02c0*/  DFMA R4, R2, -R6, 1 ;  /* 0x3ff000000204742b */ /* 0x001fe20000000806 */
[----:B--2---:R-:W-:-:S07]  /*02d0*/  FSETP.GEU.AND P1, PT, |R13|, 6.5827683646048100446e-37, PT ;  /* 0x036000000d00780b */ /* 0x004fce0003f2e200 */
[----:B------:R-:W-:-:S08]  /*02e0*/  DFMA R4, R4, R4, R4 ;  /* 0x000000040404722b */ /* 0x000fd00000000004 */
[----:B------:R-:W-:-:S08]  /*02f0*/  DFMA R4, R2, R4, R2 ;  /* 0x000000040204722b */ /* 0x000fd00000000002 */
[----:B------:R-:W-:-:S08]  /*0300*/  DFMA R2, R4, -R6, 1 ;  /* 0x3ff000000402742b */ /* 0x000fd00000000806 */
[----:B------:R-:W-:-:S08]  /*0310*/  DFMA R2, R4, R2, R4 ;  /* 0x000000020402722b */ /* 0x000fd00000000004 */
[----:B------:R-:W-:-:S08]  /*0320*/  DMUL R4, R12, R2 ;  /* 0x000000020c047228 */ /* 0x000fd00000000000 */
[----:B------:R-:W-:-:S08]  /*0330*/  DFMA R6, R4, -500, R12 ;  /* 0xc07f40000406782b */ /* 0x000fd0000000000c */
[----:B------:R-:W-:-:S10]  /*0340*/  DFMA R2, R2, R6, R4 ;  /* 0x000000060202722b */ /* 0x000fd40000000004 */
[----:B------:R-:W-:-:S05]  /*0350*/  FFMA R4, RZ, 3.98828125, R3 ;  /* 0x407f4000ff047823 */ /* 0x000fca0000000003 */
[----:B------:R-:W-:-:S13]  /*0360*/  FSETP.GT.AND P0, PT, |R4|, 1.469367938527859385e-39, PT ;  /* 0x001000000400780b */ /* 0x000fda0003f04200 */
[----:B-1----:R-:W-:Y:S05]  /*0370*/  @P0 BRA P1, `(.L_x_3) ;  /* 0x0000000000080947 */ /* 0x002fea0000800000 */
[----:B------:R-:W-:-:S07]  /*0380*/  MOV R6, 0x3a0 ;  /* 0x000003a000067802 */ /* 0x000fce0000000f00 */
[----:B------:R-:W-:Y:S05]  /*0390*/  CALL.REL.NOINC `($__internal_0_$__cuda_sm20_div_rn_f64_full) ;  /* 0x00000000004c7944 */ /* 0x000fea0003c00000 */
.L_x_3:
[----:B------:R-:W-:Y:S05]  /*03a0*/  BSYNC.RECONVERGENT B0 ;  /* 0x0000000000007941 */ /* 0x000fea0003800200 */
.L_x_2:
[----:B------:R-:W-:-:S10]  /*03b0*/  DMUL R2, R2, 256 ;  /* 0x4070000002027828 */ /* 0x000fd40000000000 */
[----:B------:R-:W0:Y:S02]  /*03c0*/  F2I.F64.TRUNC R2, R2 ;  /* 0x0000000200027311 */ /* 0x000e24000030d100 */
[----:B0-----:R-:W-:-:S04]  /*03d0*/  SHF.R.S32.HI R5, RZ, 0x1f, R2 ;  /* 0x0000001fff057819 */ /* 0x001fc80000011402 */
[----:B------:R-:W-:Y:S02]  /*03e0*/  LEA.HI R6, R5, R2, RZ, 0x10 ;  /* 0x0000000205067211 */ /* 0x000fe400078f80ff */
[----:B------:R-:W0:Y:S02]  /*03f0*/  LDC.64 R4, c[0x0][0x380] ;  /* 0x0000e000ff047b82 */ /* 0x000e240000000a00 */
[----:B------:R-:W-:-:S05]  /*0400*/  SHF.R.S32.HI R7, RZ, 0x10, R6 ;  /* 0x00000010ff077819 */ /* 0x000fca0000011406 */
[----:B------:R-:W-:-:S05]  /*0410*/  IMAD R6, R7, -0x100, R2 ;  /* 0xffffff0007067824 */ /* 0x000fca00078e0202 */
[----:B------:R-:W-:-:S04]  /*0420*/  SHF.R.S32.HI R9, RZ, 0x1f, R6 ;  /* 0x0000001fff097819 */ /* 0x000fc80000011406 */
[----:B------:R-:W-:-:S04]  /*0430*/  LEA.HI R9, R9, R6, RZ, 0x8 ;  /* 0x0000000609097211 */ /* 0x000fc800078f40ff */
[----:B------:R-:W-:Y:S02]  /*0440*/  LOP3.LUT R6, R9, 0xffffff00, RZ, 0xc0, !PT ;  /* 0xffffff0009067812 */ /* 0x000fe400078ec0ff */
[----:B------:R-:W-:Y:S01]  /*0450*/  SHF.R.S32.HI R9, RZ, 0x8, R9 ;  /* 0x00000008ff097819 */ /* 0x000fe20000011409 */
[----:B0-----:R-:W-:-:S04]  /*0460*/  IMAD.WIDE R4, R0, 0xc, R4 ;  /* 0x0000000c00047825 */ /* 0x001fc800078e0204 */
[----:B------:R-:W-:Y:S01]  /*0470*/  IMAD R11, R7, 0x100, R6 ;  /* 0x00000100070b7824 */ /* 0x000fe200078e0206 */
[----:B------:R-:W-:Y:S03]  /*0480*/  STG.E desc[UR4][R4.64+0x8], R7 ;  /* 0x0000080704007986 */ /* 0x000fe6000c101904 */
[----:B------:R-:W-:Y:S01]  /*0490*/  IMAD.IADD R11, R2, 0x1, -R11 ;  /* 0x00000001020b7824 */ /* 0x000fe200078e0a0b */
[----:B------:R-:W-:Y:S04]  /*04a0*/  STG.E desc[UR4][R4.64], R9 ;  /* 0x0000000904007986 */ /* 0x000fe8000c101904 */
[----:B------:R-:W-:Y:S01]  /*04b0*/  STG.E desc[UR4][R4.64+0x4], R11 ;  /* 0x0000040b04007986 */ /* 0x000fe2000c101904 */
[----:B------:R-:W-:Y:S05]  /*04c0*/  EXIT ;  /* 0x000000000000794d */ /* 0x000fea0003800000 */
        .weak           $__internal_0_$__cuda_sm20_div_rn_f64_full
        .type           $__internal_0_$__cuda_sm20_div_rn_f64_full,@function
        .size           $__internal_0_$__cuda_sm20_div_rn_f64_full,(.L_x_9 - $__internal_0_$__cuda_sm20_div_rn_f64_full)
$__internal_0_$__cuda_sm20_div_rn_f64_full:
[----:B------:R-:W-:Y:S01]  /*04d0*/  IMAD.MOV.U32 R3, RZ, RZ, 0x3fff4000 ;  /* 0x3fff4000ff037424 */ /* 0x000fe200078e00ff */
[----:B------:R-:W-:Y:S01]  /*04e0*/  BSSY.RECONVERGENT B1, `(.L_x_4) ;  /* 0x000004c000017945 */ /* 0x000fe20003800200 */
[----:B------:R-:W-:Y:S02]  /*04f0*/  IMAD.MOV.U32 R2, RZ, RZ, 0x0 ;  /* 0x00000000ff027424 */ /* 0x000fe400078e00ff */
[----:B------:R-:W0:Y:S01]  /*0500*/  MUFU.RCP64H R9, R3 ;  /* 0x0000000300097308 */ /* 0x000e220000001800 */
[----:B------:R-:W-:Y:S02]  /*0510*/  IMAD.MOV.U32 R8, RZ, RZ, 0x1 ;  /* 0x00000001ff087424 */ /* 0x000fe400078e00ff */
[----:B------:R-:W-:Y:S02]  /*0520*/  IMAD.MOV.U32 R5, RZ, RZ, R13 ;  /* 0x000000ffff057224 */ /* 0x000fe400078e000d */
[----:B------:R-:W-:Y:S02]  /*0530*/  IMAD.MOV.U32 R13, RZ, RZ, 0x1ca00000 ;  /* 0x1ca00000ff0d7424 */ /* 0x000fe400078e00ff */
[----:B------:R-:W-:Y:S01]  /*0540*/  IMAD.MOV.U32 R4, RZ, RZ, R12 ;  /* 0x000000ffff047224 */ /* 0x000fe200078e000c */
[C---:B------:R-:W-:Y:S01]  /*0550*/  FSETP.GEU.AND P1, PT, |R5|.reuse, 1.469367938527859385e-39, PT ;  /* 0x001000000500780b */ /* 0x040fe20003f2e200 */
[----:B------:R-:W-:Y:S01]  /*0560*/  IMAD.MOV.U32 R19, RZ, RZ, 0x40700000 ;  /* 0x40700000ff137424 */ /* 0x000fe200078e00ff */
[----:B------:R-:W-:-:S03]  /*0570*/  LOP3.LUT R7, R5, 0x7ff00000, RZ, 0xc0, !PT ;  /* 0x7ff0000005077812 */ /* 0x000fc600078ec0ff */
[----:B------:R-:W-:Y:S01]  /*0580*/  VIADD R20, R19, 0xffffffff ;  /* 0xffffffff13147836 */ /* 0x000fe20000000000 */
[----:B------:R-:W-:Y:S01]  /*0590*/  ISETP.GE.U32.AND P0, PT, R7, 0x40700000, PT ;  /* 0x407000000700780c */ /* 0x000fe20003f06070 */
[----:B------:R-:W-:Y:S01]  /*05a0*/  IMAD.MOV.U32 R18, RZ, RZ, R7 ;  /* 0x000000ffff127224 */ /* 0x000fe200078e0007 */
[----:B0-----:R-:W-:Y:S02]  /*05b0*/  DFMA R10, R8, -R2, 1 ;  /* 0x3ff00000080a742b */ /* 0x001fe40000000802 */
[----:B------:R-:W-:-:S06]  /*05c0*/  SEL R13, R13, 0x63400000, !P0 ;  /* 0x634000000d0d7807 */ /* 0x000fcc0004000000 */
[----:B------:R-:W-:-:S08]  /*05d0*/  DFMA R10, R10, R10, R10 ;  /* 0x0000000a0a0a722b */ /* 0x000fd0000000000a */
[----:B------:R-:W-:Y:S01]  /*05e0*/  DFMA R14, R8, R10, R8 ;  /* 0x0000000a080e722b */ /* 0x000fe20000000008 */
[C-C-:B------:R-:W-:Y:S01]  /*05f0*/  @!P1 LOP3.LUT R10, R13.reuse, 0x80000000, R5.reuse, 0xf8, !PT ;  /* 0x800000000d0a9812 */ /* 0x140fe200078ef805 */
[----:B------:R-:W-:Y:S01]  /*0600*/  IMAD.MOV.U32 R8, RZ, RZ, R4 ;  /* 0x000000ffff087224 */ /* 0x000fe200078e0004 */
[----:B------:R-:W-:Y:S02]  /*0610*/  LOP3.LUT R9, R13, 0x800fffff, R5, 0xf8, !PT ;  /* 0x800fffff0d097812 */ /* 0x000fe400078ef805 */
[----:B------:R-:W-:Y:S01]  /*0620*/  @!P1 LOP3.LUT R11, R10, 0x100000, RZ, 0xfc, !PT ;  /* 0x001000000a0b9812 */ /* 0x000fe200078efcff */
[----:B------:R-:W-:Y:S02]  /*0630*/  @!P1 IMAD.MOV.U32 R10, RZ, RZ, RZ ;  /* 0x000000ffff0a9224 */ /* 0x000fe400078e00ff */
[----:B------:R-:W-:-:S04]  /*0640*/  DFMA R16, R14, -R2, 1 ;  /* 0x3ff000000e10742b */ /* 0x000fc80000000802 */
[----:B------:R-:W-:-:S04]  /*0650*/  @!P1 DFMA R8, R8, 2, -R10 ;  /* 0x400000000808982b */ /* 0x000fc8000000080a */
[----:B------:R-:W-:-:S06]  /*0660*/  DFMA R16, R14, R16, R14 ;  /* 0x000000100e10722b */ /* 0x000fcc000000000e */
[----:B------:R-:W-:Y:S02]  /*0670*/  @!P1 LOP3.LUT R18, R9, 0x7ff00000, RZ, 0xc0, !PT ;  /* 0x7ff0000009129812 */ /* 0x000fe400078ec0ff */
[----:B------:R-:W-:-:S03]  /*0680*/  DMUL R10, R16, R8 ;  /* 0x00000008100a7228 */ /* 0x000fc60000000000 */
[----:B------:R-:W-:-:S05]  /*0690*/  VIADD R12, R18, 0xffffffff ;  /* 0xffffffff120c7836 */ /* 0x000fca0000000000 */
[----:B------:R-:W-:Y:S01]  /*06a0*/  DFMA R14, R10, -R2, R8 ;  /* 0x800000020a0e722b */ /* 0x000fe20000000008 */
[----:B------:R-:W-:-:S04]  /*06b0*/  ISETP.GT.U32.AND P0, PT, R12, 0x7feffffe, PT ;  /* 0x7feffffe0c00780c */ /* 0x000fc80003f04070 */
[----:B------:R-:W-:-:S03]  /*06c0*/  ISETP.GT.U32.OR P0, PT, R20, 0x7feffffe, P0 ;  /* 0x7feffffe1400780c */ /* 0x000fc60000704470 */
[----:B------:R-:W-:-:S10]  /*06d0*/  DFMA R10, R16, R14, R10 ;  /* 0x0000000e100a722b */ /* 0x000fd4000000000a */
[----:B------:R-:W-:Y:S05]  /*06e0*/  @P0 BRA `(.L_x_5) ;  /* 0x0000000000680947 */ /* 0x000fea0003800000 */
[----:B------:R-:W-:-:S05]  /*06f0*/  IMAD.MOV.U32 R4, RZ, RZ, 0x40700000 ;  /* 0x40700000ff047424 */ /* 0x000fca00078e00ff */
[----:B------:R-:W-:-:S04]  /*0700*/  VIADDMNMX R7, R7, -R4, 0xb9600000, !PT ;  /* 0xb960000007077446 */ /* 0x000fc80007800904 */
[----:B------:R-:W-:-:S05]  /*0710*/  VIMNMX R4, PT, PT, R7, 0x46a00000, PT ;  /* 0x46a0000007047848 */ /* 0x000fca0003fe0100 */
[----:B------:R-:W-:Y:S02]  /*0720*/  IMAD.IADD R14, R4, 0x1, -R13 ;  /* 0x00000001040e7824 */ /* 0x000fe400078e0a0d */
[----:B------:R-:W-:Y:S02]  /*0730*/  IMAD.MOV.U32 R4, RZ, RZ, RZ ;  /* 0x000000ffff047224 */ /* 0x000fe400078e00ff */
[----:B------:R-:W-:-:S06]  /*0740*/  VIADD R5, R14, 0x7fe00000 ;  /* 0x7fe000000e057836 */ /* 0x000fcc0000000000 */
[----:B------:R-:W-:-:S10]  /*0750*/  DMUL R12, R10, R4 ;  /* 0x000000040a0c7228 */ /* 0x000fd40000000000 */
[----:B------:R-:W-:-:S13]  /*0760*/  FSETP.GTU.AND P0, PT, |R13|, 1.469367938527859385e-39, PT ;  /* 0x001000000d00780b */ /* 0x000fda0003f0c200 */
[----:B------:R-:W-:Y:S05]  /*0770*/  @P0 BRA `(.L_x_6) ;  /* 0x0000000000880947 */ /* 0x000fea0003800000 */
[----:B------:R-:W-:Y:S01]  /*0780*/  DFMA R2, R10, -R2, R8 ;  /* 0x800000020a02722b */ /* 0x000fe20000000008 */
[----:B------:R-:W-:-:S09]  /*0790*/  IMAD.MOV.U32 R4, RZ, RZ, RZ ;  /* 0x000000ffff047224 */ /* 0x000fd200078e00ff */
[C---:B------:R-:W-:Y:S02]  /*07a0*/  FSETP.NEU.AND P0, PT, R3.reuse, RZ, PT ;  /* 0x000000ff0300720b */ /* 0x040fe40003f0d000 */
[----:B------:R-:W-:-:S04]  /*07b0*/  LOP3.LUT R2, R3, 0x407f4000, RZ, 0x3c, !PT ;  /* 0x407f400003027812 */ /* 0x000fc800078e3cff */
[----:B------:R-:W-:-:S04]  /*07c0*/  LOP3.LUT R7, R2, 0x80000000, RZ, 0xc0, !PT ;  /* 0x8000000002077812 */ /* 0x000fc800078ec0ff */
[----:B------:R-:W-:-:S03]  /*07d0*/  LOP3.LUT R5, R7, R5, RZ, 0xfc, !PT ;  /* 0x0000000507057212 */ /* 0x000fc600078efcff */
[----:B------:R-:W-:Y:S05]  /*07e0*/  @!P0 BRA `(.L_x_6) ;  /* 0x00000000006c8947 */ /* 0x000fea0003800000 */
[----:B------:R-:W-:Y:S01]  /*07f0*/  IMAD.MOV R3, RZ, RZ, -R14 ;  /* 0x000000ffff037224 */ /* 0x000fe200078e0a0e */
[----:B------:R-:W-:Y:S01]  /*0800*/  DMUL.RP R4, R10, R4 ;  /* 0x000000040a047228 */ /* 0x000fe20000008000 */
[----:B------:R-:W-:-:S06]  /*0810*/  IMAD.MOV.U32 R2, RZ, RZ, RZ ;  /* 0x000000ffff027224 */ /* 0x000fcc00078e00ff */
[----:B------:R-:W-:-:S03]  /*0820*/  DFMA R2, R12, -R2, R10 ;  /* 0x800000020c02722b */ /* 0x000fc6000000000a */
[----:B------:R-:W-:-:S03]  /*0830*/  LOP3.LUT R7, R5, R7, RZ, 0x3c, !PT ;  /* 0x0000000705077212 */ /* 0x000fc600078e3cff */
[----:B------:R-:W-:-:S04]  /*0840*/  IADD3 R2, PT, PT, -R14, -0x43300000, RZ ;  /* 0xbcd000000e027810 */ /* 0x000fc80007ffe1ff */
[----:B------:R-:W-:-:S04]  /*0850*/  FSETP.NEU.AND P0, PT, |R3|, R2, PT ;  /* 0x000000020300720b */ /* 0x000fc80003f0d200 */
[----:B------:R-:W-:Y:S02]  /*0860*/  FSEL R12, R4, R12, !P0 ;  /* 0x0000000c040c7208 */ /* 0x000fe40004000000 */
[----:B------:R-:W-:Y:S01]  /*0870*/  FSEL R13, R7, R13, !P0 ;  /* 0x0000000d070d7208 */ /* 0x000fe20004000000 */
[----:B------:R-:W-:Y:S06]  /*0880*/  BRA `(.L_x_6) ;  /* 0x0000000000447947 */ /* 0x000fec0003800000 */
.L_x_5:
[----:B------:R-:W-:-:S14]  /*0890*/  DSETP.NAN.AND P0, PT, R4, R4, PT ;  /* 0x000000040400722a */ /* 0x000fdc0003f08000 */
[----:B------:R-:W-:Y:S05]  /*08a0*/  @P0 BRA `(.L_x_7) ;  /* 0x0000000000340947 */ /* 0x000fea0003800000 */
[----:B------:R-:W-:Y:S01]  /*08b0*/  ISETP.NE.AND P0, PT, R18, R19, PT ;  /* 0x000000131200720c */ /* 0x000fe20003f05270 */
[----:B------:R-:W-:Y:S02]  /*08c0*/  IMAD.MOV.U32 R12, RZ, RZ, 0x0 ;  /* 0x00000000ff0c7424 */ /* 0x000fe400078e00ff */
[----:B------:R-:W-:-:S10]  /*08d0*/  IMAD.MOV.U32 R13, RZ, RZ, -0x80000 ;  /* 0xfff80000ff0d7424 */ /* 0x000fd400078e00ff */
[----:B------:R-:W-:Y:S05]  /*08e0*/  @!P0 BRA `(.L_x_6) ;  /* 0x00000000002c8947 */ /* 0x000fea0003800000 */
[----:B------:R-:W-:Y:S02]  /*08f0*/  ISETP.NE.AND P0, PT, R18, 0x7ff00000, PT ;  /* 0x7ff000001200780c */ /* 0x000fe40003f05270 */
[----:B------:R-:W-:Y:S02]  /*0900*/  LOP3.LUT R4, R5, 0x407f4000, RZ, 0x3c, !PT ;  /* 0x407f400005047812 */ /* 0x000fe400078e3cff */
[----:B------:R-:W-:Y:S02]  /*0910*/  ISETP.EQ.OR P0, PT, R19, RZ, !P0 ;  /* 0x000000ff1300720c */ /* 0x000fe40004702670 */
[----:B------:R-:W-:-:S11]  /*0920*/  LOP3.LUT R13, R4, 0x80000000, RZ, 0xc0, !PT ;  /* 0x80000000040d7812 */ /* 0x000fd600078ec0ff */
[----:B------:R-:W-:Y:S01]  /*0930*/  @P0 LOP3.LUT R2, R13, 0x7ff00000, RZ, 0xfc, !PT ;  /* 0x7ff000000d020812 */ /* 0x000fe200078efcff */
[----:B------:R-:W-:Y:S02]  /*0940*/  @!P0 IMAD.MOV.U32 R12, RZ, RZ, RZ ;  /* 0x000000ffff0c8224 */ /* 0x000fe400078e00ff */
[----:B------:R-:W-:Y:S02]  /*0950*/  @P0 IMAD.MOV.U32 R12, RZ, RZ, RZ ;  /* 0x000000ffff0c0224 */ /* 0x000fe400078e00ff */
[----:B------:R-:W-:Y:S01]  /*0960*/  @P0 IMAD.MOV.U32 R13, RZ, RZ, R2 ;  /* 0x000000ffff0d0224 */ /* 0x000fe200078e0002 */
[----:B------:R-:W-:Y:S06]  /*0970*/  BRA `(.L_x_6) ;  /* 0x0000000000087947 */ /* 0x000fec0003800000 */
.L_x_7:
[----:B------:R-:W-:Y:S01]  /*0980*/  LOP3.LUT R13, R5, 0x80000, RZ, 0xfc, !PT ;  /* 0x00080000050d7812 */ /* 0x000fe200078efcff */
[----:B------:R-:W-:-:S07]  /*0990*/  IMAD.MOV.U32 R12, RZ, RZ, R4 ;  /* 0x000000ffff0c7224 */ /* 0x000fce00078e0004 */
.L_x_6:
[----:B------:R-:W-:Y:S05]  /*09a0*/  BSYNC.RECONVERGENT B1 ;  /* 0x0000000000017941 */ /* 0x000fea0003800200 */
.L_x_4:
[----:B------:R-:W-:Y:S02]  /*09b0*/  IMAD.MOV.U32 R7, RZ, RZ, 0x0 ;  /* 0x00000000ff077424 */ /* 0x000fe400078e00ff */
[----:B------:R-:W-:Y:S02]  /*09c0*/  IMAD.MOV.U32 R2, RZ, RZ, R12 ;  /* 0x000000ffff027224 */ /* 0x000fe400078e000c */
[----:B------:R-:W-:Y:S01]  /*09d0*/  IMAD.MOV.U32 R3, RZ, RZ, R13 ;  /* 0x000000ffff037224 */ /* 0x000fe200078e000d */
[----:B------:R-:W-:Y:S06]  /*09e0*/  RET.REL.NODEC R6 `(_Z6kernel10Mandelbrot) ;  /* 0xfffffff406847950 */ /* 0x000fec0003c3ffff */
.L_x_8:
[----:B------:R-:W-:-:S00]  /*09f0*/  BRA `(.L_x_8) ;  /* 0xfffffffc00fc7947 */ /* 0x000fc0000383ffff */
[----:B------:R-:W-:-:S00]  /*0a00*/  NOP ;  /* 0x0000000000007918 */ /* 0x000fc00000000000 */
[----:B------:R-:W-:-:S00]  /*0a10*/  NOP ;  /* 0x0000000000007918 */ /* 0x000fc00000000000 */
[----:B------:R-:W-:-:S00]  /*0a20*/  NOP ;  /* 0x0000000000007918 */ /* 0x000fc00000000000 */
[----:B------:R-:W-:-:S00]  /*0a30*/  NOP ;  /* 0x0000000000007918 */ /* 0x000fc00000000000 */
[----:B------:R-:W-:-:S00]  /*0a40*/  NOP ;  /* 0x0000000000007918 */ /* 0x000fc00000000000 */
[----:B------:R-:W-:-:S00]  /*0a50*/  NOP ;  /* 0x0000000000007918 */ /* 0x000fc00000000000 */
[----:B------:R-:W-:-:S00]  /*0a60*/  NOP ;  /* 0x0000000000007918 */ /* 0x000fc00000000000 */
[----:B------:R-:W-:-:S00]  /*0a70*/  NOP ;  /* 0x0000000000007918 */ /* 0x000fc00000000000 */
.L_x_9:


//--------------------- .nv.shared.reserved.0     --------------------------
	.section	.nv.shared.reserved.0,"aw",@nobits
	.weak		__nv_reservedSMEM_offset_0_alias
	.size		__nv_reservedSMEM_offset_0_alias, 0, 64
	.other		__nv_reservedSMEM_offset_0_alias,@"STO_CUDA_RESERVED_SHARED STV_DEFAULT"
__nv_reservedSMEM_offset_0_alias:
	.zero		0
	.zero		64


//--------------------- .nv.constant0._Z6kernel10Mandelbrot --------------------------
	.section	.nv.constant0._Z6kernel10Mandelbrot,"a",@progbits
	.sectionflags	@""
	.align	4
.nv.constant0._Z6kernel10Mandelbrot:
	.zero		912


//--------------------- SYMBOLS --------------------------

	.type		.nv.reservedSmem.offset0,@object
	.size		.nv.reservedSmem.offset0,0x4
